	.headerflags	@"EF_CUDA_TEXMODE_UNIFIED EF_CUDA_64BIT_ADDRESS EF_CUDA_ACCELERATORS EF_CUDA_SM90 EF_CUDA_VIRTUAL_SM(EF_CUDA_SM90)"
	.elftype	@"ET_EXEC"


//--------------------- .nv.info                  --------------------------
	.section	.nv.info,"",@"SHT_CUDA_INFO"
	.align	4


	//----- nvinfo : EIATTR_REGCOUNT
	.align		4
        /*0000*/ 	.byte	0x04, 0x2f
        /*0002*/ 	.short	(.L_3 - .L_2)
	.align		4
.L_2:
        /*0004*/ 	.word	index@(triton_poi_fused__native_batch_norm_legit_no_training_relu_11)
        /*0008*/ 	.word	0x00000020


	//----- nvinfo : EIATTR_MIN_STACK_SIZE
	.align		4
.L_3:
        /*000c*/ 	.byte	0x04, 0x12
        /*000e*/ 	.short	(.L_5 - .L_4)
	.align		4
.L_4:
        /*0010*/ 	.word	index@(triton_poi_fused__native_batch_norm_legit_no_training_relu_11)
        /*0014*/ 	.word	0x00000000


	//----- nvinfo : EIATTR_FRAME_SIZE
	.align		4
.L_5:
        /*0018*/ 	.byte	0x04, 0x11
        /*001a*/ 	.short	(.L_7 - .L_6)
	.align		4
.L_6:
        /*001c*/ 	.word	index@(triton_poi_fused__native_batch_norm_legit_no_training_relu_11)
        /*0020*/ 	.word	0x00000000


	//----- nvinfo : EIATTR_MIN_STACK_SIZE
	.align		4
.L_7:
        /*0024*/ 	.byte	0x04, 0x12
        /*0026*/ 	.short	(.L_9 - .L_8)
	.align		4
.L_8:
        /*0028*/ 	.word	index@(triton_poi_fused__native_batch_norm_legit_no_training_relu_11)
        /*002c*/ 	.word	0x00000000
.L_9:


//--------------------- .nv.info.triton_poi_fused__native_batch_norm_legit_no_training_relu_11 --------------------------
	.section	.nv.info.triton_poi_fused__native_batch_norm_legit_no_training_relu_11,"",@"SHT_CUDA_INFO"
	.sectionflags	@""
	.align	4


	//----- nvinfo : EIATTR_CUDA_API_VERSION
	.align		4
        /*0000*/ 	.byte	0x04, 0x37
        /*0002*/ 	.short	(.L_11 - .L_10)
.L_10:
        /*0004*/ 	.word	0x0000007c


	//----- nvinfo : EIATTR_KPARAM_INFO
	.align		4
.L_11:
        /*0008*/ 	.byte	0x04, 0x17
        /*000a*/ 	.short	(.L_13 - .L_12)
.L_12:
        /*000c*/ 	.word	0x00000000
        /*0010*/ 	.short	0x0007
        /*0012*/ 	.short	0x0034
        /*0014*/ 	.byte	0x00, 0xf0, 0x11, 0x00


	//----- nvinfo : EIATTR_KPARAM_INFO
	.align		4
.L_13:
        /*0018*/ 	.byte	0x04, 0x17
        /*001a*/ 	.short	(.L_15 - .L_14)
.L_14:
        /*001c*/ 	.word	0x00000000
        /*0020*/ 	.short	0x0006
        /*0022*/ 	.short	0x0030
        /*0024*/ 	.byte	0x00, 0xf0, 0x11, 0x00


	//----- nvinfo : EIATTR_KPARAM_INFO
	.align		4
.L_15:
        /*0028*/ 	.byte	0x04, 0x17
        /*002a*/ 	.short	(.L_17 - .L_16)
.L_16:
        /*002c*/ 	.word	0x00000000
        /*0030*/ 	.short	0x0005
        /*0032*/ 	.short	0x0028
        /*0034*/ 	.byte	0x00, 0xf4, 0x21, 0x00


	//----- nvinfo : EIATTR_KPARAM_INFO
	.align		4
.L_17:
        /*0038*/ 	.byte	0x04, 0x17
        /*003a*/ 	.short	(.L_19 - .L_18)
.L_18:
        /*003c*/ 	.word	0x00000000
        /*0040*/ 	.short	0x0004
        /*0042*/ 	.short	0x0020
        /*0044*/ 	.byte	0x00, 0xf4, 0x21, 0x00


	//----- nvinfo : EIATTR_KPARAM_INFO
	.align		4
.L_19:
        /*0048*/ 	.byte	0x04, 0x17
        /*004a*/ 	.short	(.L_21 - .L_20)
.L_20:
        /*004c*/ 	.word	0x00000000
        /*0050*/ 	.short	0x0003
        /*0052*/ 	.short	0x0018
        /*0054*/ 	.byte	0x00, 0xf4, 0x21, 0x00


	//----- nvinfo : EIATTR_KPARAM_INFO
	.align		4
.L_21:
        /*0058*/ 	.byte	0x04, 0x17
        /*005a*/ 	.short	(.L_23 - .L_22)
.L_22:
        /*005c*/ 	.word	0x00000000
        /*0060*/ 	.short	0x0002
        /*0062*/ 	.short	0x0010
        /*0064*/ 	.byte	0x00, 0xf4, 0x21, 0x00


	//----- nvinfo : EIATTR_KPARAM_INFO
	.align		4
.L_23:
        /*0068*/ 	.byte	0x04, 0x17
        /*006a*/ 	.short	(.L_25 - .L_24)
.L_24:
        /*006c*/ 	.word	0x00000000
        /*0070*/ 	.short	0x0001
        /*0072*/ 	.short	0x0008
        /*0074*/ 	.byte	0x00, 0xf4, 0x21, 0x00


	//----- nvinfo : EIATTR_KPARAM_INFO
	.align		4
.L_25:
        /*0078*/ 	.byte	0x04, 0x17
        /*007a*/ 	.short	(.L_27 - .L_26)
.L_26:
        /*007c*/ 	.word	0x00000000
        /*0080*/ 	.short	0x0000
        /*0082*/ 	.short	0x0000
        /*0084*/ 	.byte	0x00, 0xf4, 0x21, 0x00


	//----- nvinfo : EIATTR_SPARSE_MMA_MASK
	.align		4
.L_27:
        /*0088*/ 	.byte	0x03, 0x50
        /*008a*/ 	.short	0x0000


	//----- nvinfo : EIATTR_MAXREG_COUNT
	.align		4
        /*008c*/ 	.byte	0x03, 0x1b
        /*008e*/ 	.short	0x00ff


	//----- nvinfo : EIATTR_EXIT_INSTR_OFFSETS
	.align		4
        /*0090*/ 	.byte	0x04, 0x1c
        /*0092*/ 	.short	(.L_29 - .L_28)


	//   ....[0]....
.L_28:
        /*0094*/ 	.word	0x00000ce0


	//   ....[1]....
        /*0098*/ 	.word	0x00000d40


	//----- nvinfo : EIATTR_REQNTID
	.align		4
.L_29:
        /*009c*/ 	.byte	0x04, 0x10
        /*009e*/ 	.short	(.L_31 - .L_30)
.L_30:
        /*00a0*/ 	.word	0x00000080
        /*00a4*/ 	.word	0x00000001
        /*00a8*/ 	.word	0x00000001


	//----- nvinfo : EIATTR_CBANK_PARAM_SIZE
	.align		4
.L_31:
        /*00ac*/ 	.byte	0x03, 0x19
        /*00ae*/ 	.short	0x0038


	//----- nvinfo : EIATTR_PARAM_CBANK
	.align		4
        /*00b0*/ 	.byte	0x04, 0x0a
        /*00b2*/ 	.short	(.L_33 - .L_32)
	.align		4
.L_32:
        /*00b4*/ 	.word	index@(.nv.constant0.triton_poi_fused__native_batch_norm_legit_no_training_relu_11)
        /*00b8*/ 	.short	0x0210
        /*00ba*/ 	.short	0x0038


	//----- nvinfo : EIATTR_SW_WAR
	.align		4
.L_33:
        /*00bc*/ 	.byte	0x04, 0x36
        /*00be*/ 	.short	(.L_35 - .L_34)
.L_34:
        /*00c0*/ 	.word	0x00000008
.L_35:


//--------------------- .nv.callgraph             --------------------------
	.section	.nv.callgraph,"",@"SHT_CUDA_CALLGRAPH"
	.align	4
	.sectionentsize	8
	.align		4
        /*0000*/ 	.word	0x00000000
	.align		4
        /*0004*/ 	.word	0xffffffff
	.align		4
        /*0008*/ 	.word	0x00000000
	.align		4
        /*000c*/ 	.word	0xfffffffe
	.align		4
        /*0010*/ 	.word	0x00000000
	.align		4
        /*0014*/ 	.word	0xfffffffd
	.align		4
        /*0018*/ 	.word	0x00000000
	.align		4
        /*001c*/ 	.word	0xfffffffc


//--------------------- .nv.constant4             --------------------------
	.section	.nv.constant4,"a",@progbits
	.align	8
	.align		8
.nv.constant4:
        /*0000*/ 	.dword	_$_str
	.align		8
        /*0008*/ 	.dword	_$_str_$_2


//--------------------- .text.triton_poi_fused__native_batch_norm_legit_no_training_relu_11 --------------------------
	.section	.text.triton_poi_fused__native_batch_norm_legit_no_training_relu_11,"ax",@progbits
	.sectionflags	@"SHF_BARRIERS=1"
	.align	128
        .global         triton_poi_fused__native_batch_norm_legit_no_training_relu_11
        .type           triton_poi_fused__native_batch_norm_legit_no_training_relu_11,@function
        .size           triton_poi_fused__native_batch_norm_legit_no_training_relu_11,(.L_x_1 - triton_poi_fused__native_batch_norm_legit_no_training_relu_11)
        .other          triton_poi_fused__native_batch_norm_legit_no_training_relu_11,@"STO_CUDA_ENTRY STV_DEFAULT"
triton_poi_fused__native_batch_norm_legit_no_training_relu_11:
.text.triton_poi_fused__native_batch_norm_legit_no_training_relu_11:
[----:B------:R-:W0:Y:S01]  /*0000*/  LDC R1, c[0x0][0x28] ;  /* 0x00000a00ff017b82 */ /* 0x000e220000000800 */
[----:B------:R-:W1:Y:S07]  /*0010*/  S2R R0, SR_TID.X ;  /* 0x0000000000007919 */ /* 0x000e6e0000002100 */
[----:B------:R-:W2:Y:S01]  /*0020*/  S2UR UR4, SR_CTAID.Y ;  /* 0x00000000000479c3 */ /* 0x000ea20000002600 */
[----:B------:R-:W-:Y:S01]  /*0030*/  CS2R R10, SRZ ;  /* 0x00000000000a7805 */ /* 0x000fe2000001ff00 */
[----:B------:R-:W-:Y:S01]  /*0040*/  ULDC.64 UR8, c[0x0][0x208] ;  /* 0x0000820000087ab9 */ /* 0x000fe20000000a00 */
[----:B------:R-:W3:Y:S05]  /*0050*/  S2R R8, SR_CTAID.X ;  /* 0x0000000000087919 */ /* 0x000eea0000002500 */
[----:B------:R-:W4:Y:S01]  /*0060*/  S2UR UR5, SR_CTAID.X ;  /* 0x00000000000579c3 */ /* 0x000f220000002500 */
[----:B------:R-:W-:-:S07]  /*0070*/  CS2R R16, SRZ ;  /* 0x0000000000107805 */ /* 0x000fce000001ff00 */
[----:B------:R-:W5:Y:S01]  /*0080*/  LDC.64 R4, c[0x0][0x210] ;  /* 0x00008400ff047b82 */ /* 0x000f620000000a00 */
[----:B------:R-:W-:Y:S02]  /*0090*/  CS2R R12, SRZ ;  /* 0x00000000000c7805 */ /* 0x000fe4000001ff00 */
[----:B------:R-:W-:Y:S01]  /*00a0*/  CS2R R14, SRZ ;  /* 0x00000000000e7805 */ /* 0x000fe2000001ff00 */
[----:B--2---:R-:W-:Y:S01]  /*00b0*/  USHF.L.U32 UR4, UR4, 0x9, URZ ;  /* 0x0000000904047899 */ /* 0x004fe2000800063f */
[----:B------:R-:W-:-:S03]  /*00c0*/  CS2R R18, SRZ ;  /* 0x0000000000127805 */ /* 0x000fc6000001ff00 */
[----:B------:R-:W2:Y:S02]  /*00d0*/  LDC.64 R28, c[0x0][0x228] ;  /* 0x00008a00ff1c7b82 */ /* 0x000ea40000000a00 */
[----:B------:R-:W-:Y:S02]  /*00e0*/  MOV R3, UR4 ;  /* 0x0000000400037c02 */ /* 0x000fe40008000f00 */
[----:B-1----:R-:W-:Y:S01]  /*00f0*/  SHF.L.U32 R2, R0, 0x2, RZ ;  /* 0x0000000200027819 */ /* 0x002fe200000006ff */
[----:B----4-:R-:W-:-:S03]  /*0100*/  USHF.L.U32 UR5, UR5, 0x1, URZ ;  /* 0x0000000105057899 */ /* 0x010fc6000800063f */
[----:B------:R-:W-:Y:S01]  /*0110*/  LOP3.LUT R6, R3, 0x1fc, R2, 0xf8, !PT ;  /* 0x000001fc03067812 */ /* 0x000fe200078ef802 */
[----:B------:R-:W-:-:S03]  /*0120*/  UIADD3 UR6, UR5, 0x1, URZ ;  /* 0x0000000105067890 */ /* 0x000fc6000fffe03f */
[C---:B------:R-:W-:Y:S01]  /*0130*/  ISETP.GE.AND P2, PT, R6.reuse, 0x180, PT ;  /* 0x000001800600780c */ /* 0x040fe20003f46270 */
[----:B------:R-:W-:-:S05]  /*0140*/  IMAD.HI R2, R6, 0x2aaaaaab, RZ ;  /* 0x2aaaaaab06027827 */ /* 0x000fca00078e02ff */
[----:B------:R-:W-:-:S04]  /*0150*/  SHF.R.U32.HI R3, RZ, 0x1f, R2 ;  /* 0x0000001fff037819 */ /* 0x000fc80000011602 */
[----:B------:R-:W-:-:S05]  /*0160*/  LEA.HI.SX32 R3, R2, R3, 0x1c ;  /* 0x0000000302037211 */ /* 0x000fca00078fe2ff */
[----:B------:R-:W-:Y:S01]  /*0170*/  IMAD R25, R3, -0x60, R6 ;  /* 0xffffffa003197824 */ /* 0x000fe200078e0206 */
[----:B------:R-:W-:-:S03]  /*0180*/  MOV R6, UR6 ;  /* 0x0000000600067c02 */ /* 0x000fc60008000f00 */
[----:B------:R-:W-:Y:S01]  /*0190*/  IMAD R7, R3, 0x4980, R25 ;  /* 0x0000498003077824 */ /* 0x000fe200078e0219 */
[----:B------:R-:W-:Y:S01]  /*01a0*/  ISETP.LT.AND P1, PT, R6, 0xc4, !P2 ;  /* 0x000000c40600780c */ /* 0x000fe20005721270 */
[----:B------:R-:W1:Y:S02]  /*01b0*/  LDC.64 R2, c[0x0][0x218] ;  /* 0x00008600ff027b82 */ /* 0x000e640000000a00 */
[----:B---3--:R-:W-:Y:S02]  /*01c0*/  IMAD R7, R8, 0xc0, R7 ;  /* 0x000000c008077824 */ /* 0x008fe400078e0207 */
[----:B------:R-:W-:Y:S02]  /*01d0*/  IMAD.U32 R8, RZ, RZ, UR5 ;  /* 0x00000005ff087e24 */ /* 0x000fe4000f8e00ff */
[----:B-----5:R-:W-:Y:S01]  /*01e0*/  IMAD.WIDE R20, R7, 0x4, R4 ;  /* 0x0000000407147825 */ /* 0x020fe200078e0204 */
[----:B------:R-:W-:Y:S02]  /*01f0*/  IADD3 R23, R7, 0x60, RZ ;  /* 0x0000006007177810 */ /* 0x000fe40007ffe0ff */
[----:B------:R-:W-:-:S02]  /*0200*/  CS2R R6, SRZ ;  /* 0x0000000000067805 */ /* 0x000fc4000001ff00 */
[----:B------:R-:W-:Y:S02]  /*0210*/  ISETP.LT.AND P0, PT, R8, 0xc4, !P2 ;  /* 0x000000c40800780c */ /* 0x000fe40005701270 */
[----:B------:R-:W-:Y:S01]  /*0220*/  CS2R R8, SRZ ;  /* 0x0000000000087805 */ /* 0x000fe2000001ff00 */
[----:B------:R-:W-:Y:S01]  /*0230*/  IMAD.WIDE R22, R23, 0x4, R4 ;  /* 0x0000000417167825 */ /* 0x000fe200078e0204 */
[----:B------:R-:W-:-:S04]  /*0240*/  CS2R R4, SRZ ;  /* 0x0000000000047805 */ /* 0x000fc8000001ff00 */
[----:B------:R-:W3:Y:S05]  /*0250*/  @P1 LDG.E.EL.128 R12, desc[UR8][R22.64] ;  /* 0x00000008160c1981 */ /* 0x000eea000c2e1d00 */
[----:B------:R-:W4:Y:S01]  /*0260*/  @P0 LDG.E.EL.128 R4, desc[UR8][R20.64] ;  /* 0x0000000814040981 */ /* 0x000f22000c2e1d00 */
[C---:B-1----:R-:W-:Y:S02]  /*0270*/  IMAD.WIDE R26, R25.reuse, 0x4, R2 ;  /* 0x00000004191a7825 */ /* 0x042fe400078e0202 */
[----:B------:R-:W1:Y:S03]  /*0280*/  LDC.64 R2, c[0x0][0x220] ;  /* 0x00008800ff027b82 */ /* 0x000e660000000a00 */
[----:B------:R1:W4:Y:S02]  /*0290*/  @!P2 LDG.E.EL.128 R8, desc[UR8][R26.64] ;  /* 0x000000081a08a981 */ /* 0x000324000c2e1d00 */
[----:B-1----:R-:W-:-:S03]  /*02a0*/  IMAD.WIDE R26, R25, 0x4, R2 ;  /* 0x00000004191a7825 */ /* 0x002fc600078e0202 */
[----:B------:R-:W1:Y:S02]  /*02b0*/  LDC.64 R2, c[0x0][0x230] ;  /* 0x00008c00ff027b82 */ /* 0x000e640000000a00 */
[----:B------:R5:W3:Y:S01]  /*02c0*/  @!P2 LDG.E.EL.128 R16, desc[UR8][R26.64] ;  /* 0x000000081a10a981 */ /* 0x000ae2000c2e1d00 */
[----:B--2---:R-:W-:Y:S01]  /*02d0*/  IMAD.WIDE R28, R25, 0x4, R28 ;  /* 0x00000004191c7825 */ /* 0x004fe200078e021c */
[----:B------:R-:W-:Y:S02]  /*02e0*/  CS2R R20, SRZ ;  /* 0x0000000000147805 */ /* 0x000fe4000001ff00 */
[----:B------:R-:W-:-:S06]  /*02f0*/  CS2R R22, SRZ ;  /* 0x0000000000167805 */ /* 0x000fcc000001ff00 */
[----:B------:R-:W2:Y:S01]  /*0300*/  @!P2 LDG.E.EL.128 R20, desc[UR8][R28.64] ;  /* 0x000000081c14a981 */ /* 0x000ea2000c2e1d00 */
[----:B0----5:R-:W-:Y:S01]  /*0310*/  CS2R R26, SRZ ;  /* 0x00000000001a7805 */ /* 0x021fe2000001ff00 */
[----:B-1----:R-:W-:Y:S01]  /*0320*/  IMAD.WIDE R2, R25, 0x4, R2 ;  /* 0x0000000419027825 */ /* 0x002fe200078e0202 */
[----:B------:R-:W-:-:S06]  /*0330*/  CS2R R24, SRZ ;  /* 0x0000000000187805 */ /* 0x000fcc000001ff00 */
[----:B------:R0:W2:Y:S01]  /*0340*/  @!P2 LDG.E.EL.128 R24, desc[UR8][R2.64] ;  /* 0x000000080218a981 */ /* 0x0000a2000c2e1d00 */
[----:B------:R-:W1:Y:S01]  /*0350*/  S2UR UR7, SR_CgaCtaId ;  /* 0x00000000000779c3 */ /* 0x000e620000008800 */
[----:B------:R-:W-:Y:S02]  /*0360*/  UMOV UR6, 0x400 ;  /* 0x0000040000067882 */ /* 0x000fe40000000000 */
[----:B-1----:R-:W-:Y:S02]  /*0370*/  UPRMT UR6, UR7, 0x654, UR6 ;  /* 0x0000065407067896 */ /* 0x002fe40008000006 */
[----:B------:R-:W-:Y:S01]  /*0380*/  UISETP.GE.AND UP0, UPT, UR5, 0xc4, UPT ;  /* 0x000000c40500788c */ /* 0x000fe2000bf06270 */
[C---:B----4-:R-:W-:Y:S01]  /*0390*/  FADD R4, -R8.reuse, R4 ;  /* 0x0000000408047221 */ /* 0x050fe20000000100 */
[----:B---3--:R-:W-:Y:S01]  /*03a0*/  FADD R12, -R8, R12 ;  /* 0x0000000c080c7221 */ /* 0x008fe20000000100 */
[----:B------:R-:W-:-:S04]  /*03b0*/  FADD R16, R16, 9.9999997473787516356e-06 ;  /* 0x3727c5ac10107421 */ /* 0x000fc80000000000 */
[----:B0-----:R-:W0:Y:S01]  /*03c0*/  MUFU.SQRT R3, R16 ;  /* 0x0000001000037308 */ /* 0x001e220000002000 */
[----:B------:R-:W-:Y:S01]  /*03d0*/  FADD R19, R19, 9.9999997473787516356e-06 ;  /* 0x3727c5ac13137421 */ /* 0x000fe20000000000 */
[----:B------:R-:W-:Y:S01]  /*03e0*/  FADD R18, R18, 9.9999997473787516356e-06 ;  /* 0x3727c5ac12127421 */ /* 0x000fe20000000000 */
[----:B------:R-:W-:-:S05]  /*03f0*/  FADD R17, R17, 9.9999997473787516356e-06 ;  /* 0x3727c5ac11117421 */ /* 0x000fca0000000000 */
[----:B------:R-:W1:Y:S01]  /*0400*/  MUFU.SQRT R16, R19 ;  /* 0x0000001300107308 */ /* 0x000e620000002000 */
[----:B------:R-:W-:Y:S01]  /*0410*/  FADD R5, -R9, R5 ;  /* 0x0000000509057221 */ /* 0x000fe20000000100 */
[----:B0-----:R-:W-:-:S06]  /*0420*/  FSETP.GT.AND P5, PT, R3, 8.50705917302346158658e+37, PT ;  /* 0x7e8000000300780b */ /* 0x001fcc0003fa4000 */
[----:B------:R-:W0:Y:S01]  /*0430*/  MUFU.SQRT R2, R18 ;  /* 0x0000001200027308 */ /* 0x000e220000002000 */
[----:B------:R-:W-:Y:S01]  /*0440*/  FSETP.GEU.AND P0, PT, R3, 1.175494350822287508e-38, PT ;  /* 0x008000000300780b */ /* 0x000fe20003f0e000 */
[----:B------:R-:W-:-:S06]  /*0450*/  FADD R13, -R9, R13 ;  /* 0x0000000d090d7221 */ /* 0x000fcc0000000100 */
[----:B------:R-:W3:Y:S01]  /*0460*/  MUFU.SQRT R8, R17 ;  /* 0x0000001100087308 */ /* 0x000ee20000002000 */
[----:B------:R-:W-:Y:S01]  /*0470*/  IMAD.MOV.U32 R9, RZ, RZ, 0x3e800000 ;  /* 0x3e800000ff097424 */ /* 0x000fe200078e00ff */
[----:B-1----:R-:W-:Y:S01]  /*0480*/  FSETP.GT.AND P3, PT, R16, 8.50705917302346158658e+37, PT ;  /* 0x7e8000001000780b */ /* 0x002fe20003f64000 */
[C---:B------:R-:W-:Y:S01]  /*0490*/  FADD R6, -R10.reuse, R6 ;  /* 0x000000060a067221 */ /* 0x040fe20000000100 */
[----:B------:R-:W-:Y:S01]  /*04a0*/  FADD R14, -R10, R14 ;  /* 0x0000000e0a0e7221 */ /* 0x000fe20000000100 */
[----:B------:R-:W-:Y:S01]  /*04b0*/  @P5 FMUL R3, R3, 0.25 ;  /* 0x3e80000003035820 */ /* 0x000fe20000400000 */
[----:B------:R-:W-:Y:S02]  /*04c0*/  FSEL R10, R9, 1, P5 ;  /* 0x3f800000090a7808 */ /* 0x000fe40002800000 */
[----:B0-----:R-:W-:Y:S02]  /*04d0*/  FSETP.GT.AND P5, PT, R2, 8.50705917302346158658e+37, PT ;  /* 0x7e8000000200780b */ /* 0x001fe40003fa4000 */
[----:B------:R-:W-:Y:S01]  /*04e0*/  FSETP.GEU.AND P4, PT, R16, 1.175494350822287508e-38, PT ;  /* 0x008000001000780b */ /* 0x000fe20003f8e000 */
[----:B------:R-:W-:Y:S01]  /*04f0*/  @!P0 FMUL R3, R3, 16777216 ;  /* 0x4b80000003038820 */ /* 0x000fe20000400000 */
[----:B------:R-:W-:Y:S01]  /*0500*/  @!P0 FMUL R10, R10, 16777216 ;  /* 0x4b8000000a0a8820 */ /* 0x000fe20000400000 */
[----:B---3--:R-:W-:-:S02]  /*0510*/  FSETP.GT.AND P1, PT, R8, 8.50705917302346158658e+37, PT ;  /* 0x7e8000000800780b */ /* 0x008fc40003f24000 */
[----:B------:R-:W-:Y:S02]  /*0520*/  FSETP.GEU.AND P0, PT, R2, 1.175494350822287508e-38, PT ;  /* 0x008000000200780b */ /* 0x000fe40003f0e000 */
[----:B------:R-:W-:Y:S01]  /*0530*/  FSETP.GEU.AND P2, PT, R8, 1.175494350822287508e-38, PT ;  /* 0x008000000800780b */ /* 0x000fe20003f4e000 */
[----:B------:R-:W0:Y:S01]  /*0540*/  MUFU.RCP R3, R3 ;  /* 0x0000000300037308 */ /* 0x000e220000001000 */
[----:B------:R-:W-:Y:S02]  /*0550*/  @P3 FMUL R16, R16, 0.25 ;  /* 0x3e80000010103820 */ /* 0x000fe40000400000 */
[----:B------:R-:W-:Y:S02]  /*0560*/  @P5 FMUL R2, R2, 0.25 ;  /* 0x3e80000002025820 */ /* 0x000fe40000400000 */
[----:B------:R-:W-:-:S03]  /*0570*/  @!P4 FMUL R16, R16, 16777216 ;  /* 0x4b8000001010c820 */ /* 0x000fc60000400000 */
[----:B------:R-:W-:Y:S02]  /*0580*/  @P1 FMUL R8, R8, 0.25 ;  /* 0x3e80000008081820 */ /* 0x000fe40000400000 */
[----:B------:R-:W-:Y:S02]  /*0590*/  @!P0 FMUL R2, R2, 16777216 ;  /* 0x4b80000002028820 */ /* 0x000fe40000400000 */
[----:B------:R-:W-:Y:S01]  /*05a0*/  @!P2 FMUL R8, R8, 16777216 ;  /* 0x4b8000000808a820 */ /* 0x000fe20000400000 */
[----:B------:R-:W1:Y:S01]  /*05b0*/  MUFU.RCP R16, R16 ;  /* 0x0000001000107308 */ /* 0x000e620000001000 */
[C---:B------:R-:W-:Y:S01]  /*05c0*/  FADD R7, -R11.reuse, R7 ;  /* 0x000000070b077221 */ /* 0x040fe20000000100 */
[----:B------:R-:W-:Y:S01]  /*05d0*/  FADD R15, -R11, R15 ;  /* 0x0000000f0b0f7221 */ /* 0x000fe20000000100 */
[----:B0-----:R-:W-:Y:S01]  /*05e0*/  FMUL R11, R3, R10 ;  /* 0x0000000a030b7220 */ /* 0x001fe20000400000 */
[----:B------:R-:W-:-:S04]  /*05f0*/  FSEL R3, R9, 1, P3 ;  /* 0x3f80000009037808 */ /* 0x000fc80001800000 */
[----:B------:R-:W0:Y:S01]  /*0600*/  MUFU.RCP R2, R2 ;  /* 0x0000000200027308 */ /* 0x000e220000001000 */
[C---:B------:R-:W-:Y:S02]  /*0610*/  FSEL R17, R9.reuse, 1, P1 ;  /* 0x3f80000009117808 */ /* 0x040fe40000800000 */
[----:B------:R-:W-:-:S05]  /*0620*/  FSEL R9, R9, 1, P5 ;  /* 0x3f80000009097808 */ /* 0x000fca0002800000 */
[----:B------:R-:W3:Y:S01]  /*0630*/  MUFU.RCP R8, R8 ;  /* 0x0000000800087308 */ /* 0x000ee20000001000 */
[----:B------:R-:W-:Y:S01]  /*0640*/  @!P4 FMUL R3, R3, 16777216 ;  /* 0x4b8000000303c820 */ /* 0x000fe20000400000 */
[----:B------:R-:W-:Y:S01]  /*0650*/  @!P0 FMUL R9, R9, 16777216 ;  /* 0x4b80000009098820 */ /* 0x000fe20000400000 */
[----:B------:R-:W-:Y:S02]  /*0660*/  @!P2 FMUL R17, R17, 16777216 ;  /* 0x4b8000001111a820 */ /* 0x000fe40000400000 */
[----:B-1----:R-:W-:Y:S01]  /*0670*/  FMUL R10, R16, R3 ;  /* 0x00000003100a7220 */ /* 0x002fe20000400000 */
[----:B0-----:R-:W-:-:S03]  /*0680*/  FMUL R9, R2, R9 ;  /* 0x0000000902097220 */ /* 0x001fc60000400000 */
[C---:B------:R-:W-:Y:S01]  /*0690*/  FMUL R2, R10.reuse, R15 ;  /* 0x0000000f0a027220 */ /* 0x040fe20000400000 */
[----:B------:R-:W-:Y:S01]  /*06a0*/  FMUL R10, R10, R7 ;  /* 0x000000070a0a7220 */ /* 0x000fe20000400000 */
[C---:B------:R-:W-:Y:S01]  /*06b0*/  FMUL R7, R11.reuse, R12 ;  /* 0x0000000c0b077220 */ /* 0x040fe20000400000 */
[----:B------:R-:W-:Y:S01]  /*06c0*/  FMUL R11, R11, R4 ;  /* 0x000000040b0b7220 */ /* 0x000fe20000400000 */
[----:B---3--:R-:W-:-:S04]  /*06d0*/  FMUL R8, R8, R17 ;  /* 0x0000001108087220 */ /* 0x008fc80000400000 */
[C---:B------:R-:W-:Y:S01]  /*06e0*/  FMUL R4, R8.reuse, R13 ;  /* 0x0000000d08047220 */ /* 0x040fe20000400000 */
[----:B------:R-:W-:Y:S01]  /*06f0*/  FMUL R8, R8, R5 ;  /* 0x0000000508087220 */ /* 0x000fe20000400000 */
[C---:B------:R-:W-:Y:S01]  /*0700*/  FMUL R5, R9.reuse, R14 ;  /* 0x0000000e09057220 */ /* 0x040fe20000400000 */
[----:B------:R-:W-:Y:S01]  /*0710*/  FMUL R9, R9, R6 ;  /* 0x0000000609097220 */ /* 0x000fe20000400000 */
[----:B--2---:R-:W-:Y:S01]  /*0720*/  FFMA R11, R11, R20, R24 ;  /* 0x000000140b0b7223 */ /* 0x004fe20000000018 */
[----:B------:R-:W-:Y:S02]  /*0730*/  SHF.L.U32 R3, R0, 0x3, RZ ;  /* 0x0000000300037819 */ /* 0x000fe400000006ff */
[----:B------:R-:W-:Y:S01]  /*0740*/  FFMA R9, R9, R22, R26 ;  /* 0x0000001609097223 */ /* 0x000fe2000000001a */
[----:B------:R-:W-:Y:S02]  /*0750*/  IMAD.U32 R19, RZ, RZ, UR4 ;  /* 0x00000004ff137e24 */ /* 0x000fe4000f8e00ff */
[-CC-:B------:R-:W-:Y:S01]  /*0760*/  FFMA R8, R8, R21.reuse, R25.reuse ;  /* 0x0000001508087223 */ /* 0x180fe20000000019 */
[----:B------:R-:W-:Y:S01]  /*0770*/  LOP3.LUT R16, R3, 0x3f8, RZ, 0xc0, !PT ;  /* 0x000003f803107812 */ /* 0x000fe200078ec0ff */
[----:B------:R-:W-:Y:S01]  /*0780*/  FFMA R7, R7, R20, R24 ;  /* 0x0000001407077223 */ /* 0x000fe20000000018 */
[----:B------:R-:W-:Y:S01]  /*0790*/  FFMA R4, R4, R21, R25 ;  /* 0x0000001504047223 */ /* 0x000fe20000000019 */
[----:B------:R-:W-:-:S02]  /*07a0*/  FSETP.GEU.AND P2, PT, R11, RZ, PT ;  /* 0x000000ff0b00720b */ /* 0x000fc40003f4e000 */
[----:B------:R-:W-:Y:S01]  /*07b0*/  FSETP.GEU.AND P0, PT, R9, RZ, PT ;  /* 0x000000ff0900720b */ /* 0x000fe20003f0e000 */
[----:B------:R-:W-:Y:S01]  /*07c0*/  FFMA R5, R5, R22, R26 ;  /* 0x0000001605057223 */ /* 0x000fe2000000001a */
[----:B------:R-:W-:Y:S01]  /*07d0*/  LOP3.LUT R3, R19, 0x7f, R0, 0xf8, !PT ;  /* 0x0000007f13037812 */ /* 0x000fe200078ef800 */
[-CC-:B------:R-:W-:Y:S01]  /*07e0*/  FFMA R10, R10, R23.reuse, R27.reuse ;  /* 0x000000170a0a7223 */ /* 0x180fe2000000001b */
[----:B------:R-:W-:Y:S01]  /*07f0*/  LEA R19, R16, UR6, 0x1 ;  /* 0x0000000610137c11 */ /* 0x000fe2000f8e08ff */
[----:B------:R-:W-:Y:S01]  /*0800*/  FFMA R2, R2, R23, R27 ;  /* 0x0000001702027223 */ /* 0x000fe2000000001b */
[----:B------:R-:W-:Y:S02]  /*0810*/  FSETP.GEU.AND P1, PT, R8, RZ, PT ;  /* 0x000000ff0800720b */ /* 0x000fe40003f2e000 */
[----:B------:R-:W-:Y:S02]  /*0820*/  FSEL R11, R11, RZ, P2 ;  /* 0x000000ff0b0b7208 */ /* 0x000fe40001000000 */
[----:B------:R-:W-:-:S02]  /*0830*/  FSEL R9, R9, RZ, P0 ;  /* 0x000000ff09097208 */ /* 0x000fc40000000000 */
[----:B------:R-:W-:Y:S02]  /*0840*/  FSETP.GEU.AND P2, PT, R7, RZ, PT ;  /* 0x000000ff0700720b */ /* 0x000fe40003f4e000 */
[----:B------:R-:W-:Y:S02]  /*0850*/  FSETP.GEU.AND P0, PT, R4, RZ, PT ;  /* 0x000000ff0400720b */ /* 0x000fe40003f0e000 */
[----:B------:R-:W-:Y:S02]  /*0860*/  LEA R16, R16, R19, 0x2 ;  /* 0x0000001310107211 */ /* 0x000fe400078e10ff */
[----:B------:R-:W-:Y:S02]  /*0870*/  FSEL R13, R8, RZ, P1 ;  /* 0x000000ff080d7208 */ /* 0x000fe40000800000 */
[----:B------:R-:W-:Y:S02]  /*0880*/  FSETP.GEU.AND P1, PT, R5, RZ, PT ;  /* 0x000000ff0500720b */ /* 0x000fe40003f2e000 */
[----:B------:R-:W-:-:S02]  /*0890*/  FSEL R7, R7, RZ, P2 ;  /* 0x000000ff07077208 */ /* 0x000fc40001000000 */
[----:B------:R-:W-:Y:S02]  /*08a0*/  FSEL R19, R4, RZ, P0 ;  /* 0x000000ff04137208 */ /* 0x000fe40000000000 */
[----:B------:R-:W-:Y:S02]  /*08b0*/  FSETP.GEU.AND P0, PT, R2, RZ, PT ;  /* 0x000000ff0200720b */ /* 0x000fe40003f0e000 */
[C---:B------:R-:W-:Y:S01]  /*08c0*/  FSETP.GEU.AND P2, PT, R10.reuse, RZ, PT ;  /* 0x000000ff0a00720b */ /* 0x040fe20003f4e000 */
[----:B------:R0:W-:Y:S01]  /*08d0*/  STS [R16+0xc], R13 ;  /* 0x00000c0d10007388 */ /* 0x0001e20000000800 */
[----:B------:R-:W-:Y:S02]  /*08e0*/  FSEL R21, R5, RZ, P1 ;  /* 0x000000ff05157208 */ /* 0x000fe40000800000 */
[----:B------:R-:W-:Y:S01]  /*08f0*/  FSEL R5, R10, RZ, P2 ;  /* 0x000000ff0a057208 */ /* 0x000fe20001000000 */
[----:B------:R-:W-:Y:S01]  /*0900*/  STS [R16], R11 ;  /* 0x0000000b10007388 */ /* 0x000fe20000000800 */
[----:B0-----:R-:W-:-:S03]  /*0910*/  FSEL R13, R2, RZ, P0 ;  /* 0x000000ff020d7208 */ /* 0x001fc60000000000 */
[----:B------:R-:W-:Y:S04]  /*0920*/  STS [R16+0x18], R9 ;  /* 0x0000180910007388 */ /* 0x000fe80000000800 */
[----:B------:R-:W-:Y:S04]  /*0930*/  STS [R16+0x4], R7 ;  /* 0x0000040710007388 */ /* 0x000fe80000000800 */
[----:B------:R-:W-:Y:S04]  /*0940*/  STS [R16+0x10], R19 ;  /* 0x0000101310007388 */ /* 0x000fe80000000800 */
[----:B------:R-:W-:Y:S04]  /*0950*/  STS [R16+0x1c], R21 ;  /* 0x00001c1510007388 */ /* 0x000fe80000000800 */
[----:B------:R0:W-:Y:S04]  /*0960*/  STS [R16+0x24], R5 ;  /* 0x0000240510007388 */ /* 0x0001e80000000800 */
[----:B------:R1:W-:Y:S01]  /*0970*/  STS [R16+0x28], R13 ;  /* 0x0000280d10007388 */ /* 0x0003e20000000800 */
[----:B------:R-:W-:-:S04]  /*0980*/  SHF.L.U32 R17, R0, 0x1, RZ ;  /* 0x0000000100117819 */ /* 0x000fc800000006ff */
[----:B------:R-:W-:-:S04]  /*0990*/  LOP3.LUT R17, R17, 0xfe, RZ, 0xc0, !PT ;  /* 0x000000fe11117812 */ /* 0x000fc800078ec0ff */
[----:B------:R-:W-:Y:S02]  /*09a0*/  LEA R0, R17, UR6, 0x1 ;  /* 0x0000000611007c11 */ /* 0x000fe4000f8e08ff */
[----:B------:R-:W-:Y:S02]  /*09b0*/  LOP3.LUT R15, R3, 0x100, RZ, 0xfc, !PT ;  /* 0x00000100030f7812 */ /* 0x000fe400078efcff */
[----:B------:R-:W-:Y:S01]  /*09c0*/  LEA R0, R17, R0, 0x2 ;  /* 0x0000000011007211 */ /* 0x000fe200078e10ff */
[----:B------:R-:W-:Y:S01]  /*09d0*/  BAR.SYNC.DEFER_BLOCKING 0x0 ;  /* 0x0000000000007b1d */ /* 0x000fe20000010000 */
[----:B------:R-:W-:Y:S01]  /*09e0*/  LOP3.LUT R2, R3, 0x80, RZ, 0xfc, !PT ;  /* 0x0000008003027812 */ /* 0x000fe200078efcff */
[----:B------:R-:W-:-:S04]  /*09f0*/  IMAD.HI R14, R15, 0x2aaaaaab, RZ ;  /* 0x2aaaaaab0f0e7827 */ /* 0x000fc800078e02ff */
[----:B------:R-:W-:Y:S01]  /*0a00*/  IMAD.HI R17, R2, 0x2aaaaaab, RZ ;  /* 0x2aaaaaab02117827 */ /* 0x000fe200078e02ff */
[----:B0-----:R-:W-:-:S03]  /*0a10*/  SHF.R.U32.HI R5, RZ, 0x1f, R14 ;  /* 0x0000001fff057819 */ /* 0x001fc6000001160e */
[----:B------:R-:W-:Y:S01]  /*0a20*/  IMAD.HI R12, R3, 0x2aaaaaab, RZ ;  /* 0x2aaaaaab030c7827 */ /* 0x000fe200078e02ff */
[----:B------:R-:W-:Y:S02]  /*0a30*/  SHF.R.U32.HI R4, RZ, 0x1f, R17 ;  /* 0x0000001fff047819 */ /* 0x000fe40000011611 */
[----:B------:R-:W-:Y:S01]  /*0a40*/  LEA.HI.SX32 R14, R14, R5, 0x1c ;  /* 0x000000050e0e7211 */ /* 0x000fe200078fe2ff */
[----:B------:R-:W-:Y:S04]  /*0a50*/  LDS R10, [R0] ;  /* 0x00000000000a7984 */ /* 0x000fe80000000800 */
[----:B------:R-:W0:Y:S04]  /*0a60*/  LDS R11, [R0+0x4] ;  /* 0x00000400000b7984 */ /* 0x000e280000000800 */
[----:B------:R-:W-:Y:S04]  /*0a70*/  LDS R8, [R0+0x600] ;  /* 0x0006000000087984 */ /* 0x000fe80000000800 */
[----:B------:R-:W2:Y:S04]  /*0a80*/  LDS R9, [R0+0x604] ;  /* 0x0006040000097984 */ /* 0x000ea80000000800 */
[----:B------:R-:W-:Y:S04]  /*0a90*/  LDS R6, [R0+0xc00] ;  /* 0x000c000000067984 */ /* 0x000fe80000000800 */
[----:B------:R-:W3:Y:S01]  /*0aa0*/  LDS R7, [R0+0xc04] ;  /* 0x000c040000077984 */ /* 0x000ee20000000800 */
[----:B-1----:R-:W-:-:S02]  /*0ab0*/  SHF.R.U32.HI R13, RZ, 0x1f, R12 ;  /* 0x0000001fff0d7819 */ /* 0x002fc4000001160c */
[----:B------:R-:W-:Y:S02]  /*0ac0*/  LEA.HI.SX32 R17, R17, R4, 0x1c ;  /* 0x0000000411117211 */ /* 0x000fe400078fe2ff */
[----:B------:R-:W1:Y:S01]  /*0ad0*/  LDC.64 R4, c[0x0][0x238] ;  /* 0x00008e00ff047b82 */ /* 0x000e620000000a00 */
[----:B------:R-:W-:Y:S01]  /*0ae0*/  LEA.HI.SX32 R12, R12, R13, 0x1c ;  /* 0x0000000d0c0c7211 */ /* 0x000fe200078fe2ff */
[----:B------:R-:W-:Y:S01]  /*0af0*/  HFMA2.MMA R20, -RZ, RZ, 0, 1.16825103759765625e-05 ;  /* 0x000000c4ff147435 */ /* 0x000fe200000001ff */
[----:B------:R-:W-:Y:S02]  /*0b00*/  PLOP3.LUT P0, PT, PT, PT, UP0, 0x80, 0x0 ;  /* 0x000000000000781c */ /* 0x000fe40003f0f008 */
[C---:B------:R-:W-:Y:S01]  /*0b10*/  LOP3.LUT R13, R3.reuse, 0x180, RZ, 0xfc, !PT ;  /* 0x00000180030d7812 */ /* 0x040fe200078efcff */
[----:B------:R-:W-:Y:S01]  /*0b20*/  IMAD.MOV.U32 R18, RZ, RZ, 0xc4 ;  /* 0x000000c4ff127424 */ /* 0x000fe200078e00ff */
[----:B------:R-:W-:Y:S01]  /*0b30*/  ISETP.LT.AND P2, PT, R3, 0x180, !P0 ;  /* 0x000001800300780c */ /* 0x000fe20004741270 */
[----:B------:R-:W-:Y:S01]  /*0b40*/  IMAD R3, R12, -0x60, R3 ;  /* 0xffffffa00c037824 */ /* 0x000fe200078e0203 */
[----:B------:R-:W-:Y:S01]  /*0b50*/  ISETP.LT.AND P1, PT, R15, 0x180, !P0 ;  /* 0x000001800f00780c */ /* 0x000fe20004721270 */
[----:B------:R-:W-:Y:S01]  /*0b60*/  IMAD.HI R16, R13, 0x2aaaaaab, RZ ;  /* 0x2aaaaaab0d107827 */ /* 0x000fe200078e02ff */
[----:B------:R-:W-:-:S02]  /*0b70*/  MOV R21, 0xc4 ;  /* 0x000000c400157802 */ /* 0x000fc40000000f00 */
[----:B------:R-:W-:Y:S01]  /*0b80*/  ISETP.LT.AND P0, PT, R2, 0x180, !P0 ;  /* 0x000001800200780c */ /* 0x000fe20004701270 */
[----:B------:R-:W-:Y:S01]  /*0b90*/  IMAD R15, R14, -0x60, R15 ;  /* 0xffffffa00e0f7824 */ /* 0x000fe200078e020f */
[----:B------:R-:W-:Y:S01]  /*0ba0*/  UISETP.LT.AND UP0, UPT, UR4, URZ, !UP0 ;  /* 0x0000003f0400728c */ /* 0x000fe2000c701270 */
[----:B------:R-:W-:Y:S02]  /*0bb0*/  IMAD R2, R17, -0x60, R2 ;  /* 0xffffffa011027824 */ /* 0x000fe400078e0202 */
[----:B------:R-:W-:Y:S01]  /*0bc0*/  IMAD R19, R3, R18, UR5 ;  /* 0x0000000503137e24 */ /* 0x000fe2000f8e0212 */
[----:B------:R-:W-:Y:S01]  /*0bd0*/  SHF.R.U32.HI R3, RZ, 0x1f, R16 ;  /* 0x0000001fff037819 */ /* 0x000fe20000011610 */
[----:B------:R-:W-:Y:S02]  /*0be0*/  IMAD R15, R15, R20, UR5 ;  /* 0x000000050f0f7e24 */ /* 0x000fe4000f8e0214 */
[----:B------:R-:W-:Y:S01]  /*0bf0*/  IMAD R18, R2, R21, UR5 ;  /* 0x0000000502127e24 */ /* 0x000fe2000f8e0215 */
[----:B------:R-:W-:Y:S01]  /*0c00*/  LEA.HI.SX32 R2, R16, R3, 0x1c ;  /* 0x0000000310027211 */ /* 0x000fe200078fe2ff */
[----:B------:R-:W-:Y:S01]  /*0c10*/  IMAD R21, R14, 0x7a80, R15 ;  /* 0x00007a800e157824 */ /* 0x000fe200078e020f */
[----:B------:R-:W-:Y:S01]  /*0c20*/  PLOP3.LUT P3, PT, PT, PT, UP0, 0x80, 0x0 ;  /* 0x000000000000781c */ /* 0x000fe20003f6f008 */
[----:B------:R-:W-:-:S02]  /*0c30*/  IMAD R19, R12, 0x7a80, R19 ;  /* 0x00007a800c137824 */ /* 0x000fc400078e0213 */
[----:B------:R-:W-:Y:S01]  /*0c40*/  IMAD R15, R17, 0x7a80, R18 ;  /* 0x00007a80110f7824 */ /* 0x000fe200078e0212 */
[----:B------:R-:W-:Y:S01]  /*0c50*/  HFMA2.MMA R18, -RZ, RZ, 0, 1.16825103759765625e-05 ;  /* 0x000000c4ff127435 */ /* 0x000fe200000001ff */
[----:B------:R-:W-:Y:S02]  /*0c60*/  IMAD R3, R2, -0x60, R13 ;  /* 0xffffffa002037824 */ /* 0x000fe400078e020d */
[----:B-1----:R-:W-:-:S04]  /*0c70*/  IMAD.WIDE R12, R19, 0x4, R4 ;  /* 0x00000004130c7825 */ /* 0x002fc800078e0204 */
[--C-:B------:R-:W-:Y:S01]  /*0c80*/  IMAD.WIDE R14, R15, 0x4, R4.reuse ;  /* 0x000000040f0e7825 */ /* 0x100fe200078e0204 */
[----:B0-----:R0:W-:Y:S03]  /*0c90*/  @P2 STG.E.64 desc[UR8][R12.64], R10 ;  /* 0x0000000a0c002986 */ /* 0x0011e6000c101b08 */
[----:B------:R-:W-:Y:S01]  /*0ca0*/  IMAD.WIDE R16, R21, 0x4, R4 ;  /* 0x0000000415107825 */ /* 0x000fe200078e0204 */
[----:B--2---:R0:W-:Y:S03]  /*0cb0*/  @P0 STG.E.64 desc[UR8][R14.64], R8 ;  /* 0x000000080e000986 */ /* 0x0041e6000c101b08 */
[----:B------:R-:W-:Y:S01]  /*0cc0*/  IMAD R3, R3, R18, UR5 ;  /* 0x0000000503037e24 */ /* 0x000fe2000f8e0212 */
[----:B---3--:R0:W-:Y:S02]  /*0cd0*/  @P1 STG.E.64 desc[UR8][R16.64], R6 ;  /* 0x0000000610001986 */ /* 0x0081e4000c101b08 */
[----:B0-----:R-:W-:Y:S05]  /*0ce0*/  @!P3 EXIT ;  /* 0x000000000000b94d */ /* 0x001fea0003800000 */
[----:B0-----:R-:W-:Y:S01]  /*0cf0*/  LDS R6, [R0+0x1200] ;  /* 0x0012000000067984 */ /* 0x001fe20000000800 */
[----:B------:R-:W-:-:S03]  /*0d00*/  IMAD R3, R2, 0x7a80, R3 ;  /* 0x00007a8002037824 */ /* 0x000fc600078e0203 */
[----:B------:R-:W0:Y:S01]  /*0d10*/  LDS R7, [R0+0x1204] ;  /* 0x0012040000077984 */ /* 0x000e220000000800 */
[----:B------:R-:W-:-:S05]  /*0d20*/  IMAD.WIDE R4, R3, 0x4, R4 ;  /* 0x0000000403047825 */ /* 0x000fca00078e0204 */
[----:B0-----:R-:W-:Y:S01]  /*0d30*/  STG.E.64 desc[UR8][R4.64], R6 ;  /* 0x0000000604007986 */ /* 0x001fe2000c101b08 */
[----:B------:R-:W-:Y:S05]  /*0d40*/  EXIT ;  /* 0x000000000000794d */ /* 0x000fea0003800000 */
.L_x_0:
[----:B------:R-:W-:-:S00]  /*0d50*/  BRA `(.L_x_0) ;  /* 0xfffffffc00fc7947 */ /* 0x000fc0000383ffff */
[----:B------:R-:W-:-:S00]  /*0d60*/  NOP ;  /* 0x0000000000007918 */ /* 0x000fc00000000000 */
        /* <DEDUP_REMOVED lines=9> */
.L_x_1:


//--------------------- .nv.global.init           --------------------------
	.section	.nv.global.init,"aw",@progbits
.nv.global.init:
	.type		_$_str,@object
	.size		_$_str,(_$_str_$_2 - _$_str)
_$_str:
        /*0000*/ 	.byte	0x5f, 0x5f, 0x43, 0x55, 0x44, 0x41, 0x5f, 0x46, 0x54, 0x5a, 0x00
	.type		_$_str_$_2,@object
	.size		_$_str_$_2,(.L_1 - _$_str_$_2)
_$_str_$_2:
        /*000b*/ 	.byte	0x5f, 0x5f, 0x43, 0x55, 0x44, 0x41, 0x5f, 0x50, 0x52, 0x45, 0x43, 0x5f, 0x53, 0x51, 0x52, 0x54
        /*001b*/ 	.byte	0x00
.L_1:


//--------------------- .nv.shared.triton_poi_fused__native_batch_norm_legit_no_training_relu_11 --------------------------
	.section	.nv.shared.triton_poi_fused__native_batch_norm_legit_no_training_relu_11,"aw",@nobits
	.sectionflags	@""
	.align	16
	.zero		1024


//--------------------- .nv.constant0.triton_poi_fused__native_batch_norm_legit_no_training_relu_11 --------------------------
	.section	.nv.constant0.triton_poi_fused__native_batch_norm_legit_no_training_relu_11,"a",@progbits
	.sectionflags	@""
	.align	4
.nv.constant0.triton_poi_fused__native_batch_norm_legit_no_training_relu_11:
	.zero		584
